//
// Generated by NVIDIA NVVM Compiler
//
// Compiler Build ID: CL-36424714
// Cuda compilation tools, release 13.0, V13.0.88
// Based on NVVM 20.0.0
//

.version 9.0
.target sm_100
.address_size 64

	// .globl	_Z16power_microbenchPfS_PjS0_S_ij

.visible .entry _Z16power_microbenchPfS_PjS0_S_ij(
	.param .u64 .ptr .align 1 _Z16power_microbenchPfS_PjS0_S_ij_param_0,
	.param .u64 .ptr .align 1 _Z16power_microbenchPfS_PjS0_S_ij_param_1,
	.param .u64 .ptr .align 1 _Z16power_microbenchPfS_PjS0_S_ij_param_2,
	.param .u64 .ptr .align 1 _Z16power_microbenchPfS_PjS0_S_ij_param_3,
	.param .u64 .ptr .align 1 _Z16power_microbenchPfS_PjS0_S_ij_param_4,
	.param .u32 _Z16power_microbenchPfS_PjS0_S_ij_param_5,
	.param .u32 _Z16power_microbenchPfS_PjS0_S_ij_param_6
)
{
	.reg .pred 	%p<9>;
	.reg .b32 	%r<458>;
	.reg .b32 	%f<436>;
	.reg .b64 	%rd<12>;

	ld.param.u64 	%rd2, [_Z16power_microbenchPfS_PjS0_S_ij_param_0];
	ld.param.u64 	%rd3, [_Z16power_microbenchPfS_PjS0_S_ij_param_2];
	ld.param.u64 	%rd1, [_Z16power_microbenchPfS_PjS0_S_ij_param_4];
	ld.param.u32 	%r24, [_Z16power_microbenchPfS_PjS0_S_ij_param_5];
	ld.param.u32 	%r23, [_Z16power_microbenchPfS_PjS0_S_ij_param_6];
	cvta.to.global.u64 	%rd4, %rd3;
	cvta.to.global.u64 	%rd5, %rd2;
	mov.u32 	%r25, %ctaid.x;
	mov.u32 	%r26, %ntid.x;
	mov.u32 	%r27, %tid.x;
	mad.lo.s32 	%r1, %r25, %r26, %r27;
	mul.wide.s32 	%rd6, %r1, 4;
	add.s64 	%rd7, %rd5, %rd6;
	ld.global.f32 	%f427, [%rd7];
	add.s64 	%rd8, %rd4, %rd6;
	ld.global.u32 	%r449, [%rd8];
	// begin inline asm
	bar.sync 0;
	// end inline asm
	shr.s32 	%r28, %r1, 31;
	shr.u32 	%r29, %r28, 27;
	add.s32 	%r30, %r1, %r29;
	and.b32  	%r31, %r30, -32;
	sub.s32 	%r32, %r1, %r31;
	setp.ge.s32 	%p1, %r32, %r24;
	setp.eq.s32 	%p2, %r23, 0;
	or.pred  	%p3, %p1, %p2;
	mov.f32 	%f426, 0f00000000;
	mov.f32 	%f435, %f426;
	@%p3 bra 	$L__BB0_8;
	add.s32 	%r3, %r23, -1;
	mul.hi.u32 	%r35, %r3, 1374389535;
	shr.u32 	%r36, %r35, 5;
	mul.lo.s32 	%r37, %r36, 100;
	sub.s32 	%r38, %r3, %r37;
	add.s32 	%r4, %r38, 1;
	setp.lt.u32 	%p4, %r3, 99;
	mov.f32 	%f426, 0f00000000;
	mov.b32 	%r448, 0;
	@%p4 bra 	$L__BB0_4;
	setp.eq.s32 	%p5, %r4, 100;
	selp.b32 	%r40, 0, %r4, %p5;
	sub.s32 	%r5, %r23, %r40;
	mov.f32 	%f426, 0f00000000;
	mov.b32 	%r448, 0;
	mov.u32 	%r450, %r448;
$L__BB0_3:
	.pragma "nounroll";
	// begin inline asm
	{	
add.f32 %f426, %f427, %f426;
	add.u32 %r449, %r448, %r449;
	add.u32 %r449, %r448, %r449;
	fma.rn.f32 %f427, %f427, %f427 , %f426;
	mad.lo.u32 %r448, %r448, %r448 , %r449;
	}
	// end inline asm
	// begin inline asm
	{	
add.f32 %f426, %f427, %f426;
	add.u32 %r449, %r448, %r449;
	add.u32 %r449, %r448, %r449;
	fma.rn.f32 %f427, %f427, %f427 , %f426;
	mad.lo.u32 %r448, %r448, %r448 , %r449;
	}
	// end inline asm
	// begin inline asm
	{	
add.f32 %f426, %f427, %f426;
	add.u32 %r449, %r448, %r449;
	add.u32 %r449, %r448, %r449;
	fma.rn.f32 %f427, %f427, %f427 , %f426;
	mad.lo.u32 %r448, %r448, %r448 , %r449;
	}
	// end inline asm
	// begin inline asm
	{	
add.f32 %f426, %f427, %f426;
	add.u32 %r449, %r448, %r449;
	add.u32 %r449, %r448, %r449;
	fma.rn.f32 %f427, %f427, %f427 , %f426;
	mad.lo.u32 %r448, %r448, %r448 , %r449;
	}
	// end inline asm
	// begin inline asm
	{	
add.f32 %f426, %f427, %f426;
	add.u32 %r449, %r448, %r449;
	add.u32 %r449, %r448, %r449;
	fma.rn.f32 %f427, %f427, %f427 , %f426;
	mad.lo.u32 %r448, %r448, %r448 , %r449;
	}
	// end inline asm
	// begin inline asm
	{	
add.f32 %f426, %f427, %f426;
	add.u32 %r449, %r448, %r449;
	add.u32 %r449, %r448, %r449;
	fma.rn.f32 %f427, %f427, %f427 , %f426;
	mad.lo.u32 %r448, %r448, %r448 , %r449;
	}
	// end inline asm
	// begin inline asm
	{	
add.f32 %f426, %f427, %f426;
	add.u32 %r449, %r448, %r449;
	add.u32 %r449, %r448, %r449;
	fma.rn.f32 %f427, %f427, %f427 , %f426;
	mad.lo.u32 %r448, %r448, %r448 , %r449;
	}
	// end inline asm
	// begin inline asm
	{	
add.f32 %f426, %f427, %f426;
	add.u32 %r449, %r448, %r449;
	add.u32 %r449, %r448, %r449;
	fma.rn.f32 %f427, %f427, %f427 , %f426;
	mad.lo.u32 %r448, %r448, %r448 , %r449;
	}
	// end inline asm
	// begin inline asm
	{	
add.f32 %f426, %f427, %f426;
	add.u32 %r449, %r448, %r449;
	add.u32 %r449, %r448, %r449;
	fma.rn.f32 %f427, %f427, %f427 , %f426;
	mad.lo.u32 %r448, %r448, %r448 , %r449;
	}
	// end inline asm
	// begin inline asm
	{	
add.f32 %f426, %f427, %f426;
	add.u32 %r449, %r448, %r449;
	add.u32 %r449, %r448, %r449;
	fma.rn.f32 %f427, %f427, %f427 , %f426;
	mad.lo.u32 %r448, %r448, %r448 , %r449;
	}
	// end inline asm
	// begin inline asm
	{	
add.f32 %f426, %f427, %f426;
	add.u32 %r449, %r448, %r449;
	add.u32 %r449, %r448, %r449;
	fma.rn.f32 %f427, %f427, %f427 , %f426;
	mad.lo.u32 %r448, %r448, %r448 , %r449;
	}
	// end inline asm
	// begin inline asm
	{	
add.f32 %f426, %f427, %f426;
	add.u32 %r449, %r448, %r449;
	add.u32 %r449, %r448, %r449;
	fma.rn.f32 %f427, %f427, %f427 , %f426;
	mad.lo.u32 %r448, %r448, %r448 , %r449;
	}
	// end inline asm
	// begin inline asm
	{	
add.f32 %f426, %f427, %f426;
	add.u32 %r449, %r448, %r449;
	add.u32 %r449, %r448, %r449;
	fma.rn.f32 %f427, %f427, %f427 , %f426;
	mad.lo.u32 %r448, %r448, %r448 , %r449;
	}
	// end inline asm
	// begin inline asm
	{	
add.f32 %f426, %f427, %f426;
	add.u32 %r449, %r448, %r449;
	add.u32 %r449, %r448, %r449;
	fma.rn.f32 %f427, %f427, %f427 , %f426;
	mad.lo.u32 %r448, %r448, %r448 , %r449;
	}
	// end inline asm
	// begin inline asm
	{	
add.f32 %f426, %f427, %f426;
	add.u32 %r449, %r448, %r449;
	add.u32 %r449, %r448, %r449;
	fma.rn.f32 %f427, %f427, %f427 , %f426;
	mad.lo.u32 %r448, %r448, %r448 , %r449;
	}
	// end inline asm
	// begin inline asm
	{	
add.f32 %f426, %f427, %f426;
	add.u32 %r449, %r448, %r449;
	add.u32 %r449, %r448, %r449;
	fma.rn.f32 %f427, %f427, %f427 , %f426;
	mad.lo.u32 %r448, %r448, %r448 , %r449;
	}
	// end inline asm
	// begin inline asm
	{	
add.f32 %f426, %f427, %f426;
	add.u32 %r449, %r448, %r449;
	add.u32 %r449, %r448, %r449;
	fma.rn.f32 %f427, %f427, %f427 , %f426;
	mad.lo.u32 %r448, %r448, %r448 , %r449;
	}
	// end inline asm
	// begin inline asm
	{	
add.f32 %f426, %f427, %f426;
	add.u32 %r449, %r448, %r449;
	add.u32 %r449, %r448, %r449;
	fma.rn.f32 %f427, %f427, %f427 , %f426;
	mad.lo.u32 %r448, %r448, %r448 , %r449;
	}
	// end inline asm
	// begin inline asm
	{	
add.f32 %f426, %f427, %f426;
	add.u32 %r449, %r448, %r449;
	add.u32 %r449, %r448, %r449;
	fma.rn.f32 %f427, %f427, %f427 , %f426;
	mad.lo.u32 %r448, %r448, %r448 , %r449;
	}
	// end inline asm
	// begin inline asm
	{	
add.f32 %f426, %f427, %f426;
	add.u32 %r449, %r448, %r449;
	add.u32 %r449, %r448, %r449;
	fma.rn.f32 %f427, %f427, %f427 , %f426;
	mad.lo.u32 %r448, %r448, %r448 , %r449;
	}
	// end inline asm
	// begin inline asm
	{	
add.f32 %f426, %f427, %f426;
	add.u32 %r449, %r448, %r449;
	add.u32 %r449, %r448, %r449;
	fma.rn.f32 %f427, %f427, %f427 , %f426;
	mad.lo.u32 %r448, %r448, %r448 , %r449;
	}
	// end inline asm
	// begin inline asm
	{	
add.f32 %f426, %f427, %f426;
	add.u32 %r449, %r448, %r449;
	add.u32 %r449, %r448, %r449;
	fma.rn.f32 %f427, %f427, %f427 , %f426;
	mad.lo.u32 %r448, %r448, %r448 , %r449;
	}
	// end inline asm
	// begin inline asm
	{	
add.f32 %f426, %f427, %f426;
	add.u32 %r449, %r448, %r449;
	add.u32 %r449, %r448, %r449;
	fma.rn.f32 %f427, %f427, %f427 , %f426;
	mad.lo.u32 %r448, %r448, %r448 , %r449;
	}
	// end inline asm
	// begin inline asm
	{	
add.f32 %f426, %f427, %f426;
	add.u32 %r449, %r448, %r449;
	add.u32 %r449, %r448, %r449;
	fma.rn.f32 %f427, %f427, %f427 , %f426;
	mad.lo.u32 %r448, %r448, %r448 , %r449;
	}
	// end inline asm
	// begin inline asm
	{	
add.f32 %f426, %f427, %f426;
	add.u32 %r449, %r448, %r449;
	add.u32 %r449, %r448, %r449;
	fma.rn.f32 %f427, %f427, %f427 , %f426;
	mad.lo.u32 %r448, %r448, %r448 , %r449;
	}
	// end inline asm
	// begin inline asm
	{	
add.f32 %f426, %f427, %f426;
	add.u32 %r449, %r448, %r449;
	add.u32 %r449, %r448, %r449;
	fma.rn.f32 %f427, %f427, %f427 , %f426;
	mad.lo.u32 %r448, %r448, %r448 , %r449;
	}
	// end inline asm
	// begin inline asm
	{	
add.f32 %f426, %f427, %f426;
	add.u32 %r449, %r448, %r449;
	add.u32 %r449, %r448, %r449;
	fma.rn.f32 %f427, %f427, %f427 , %f426;
	mad.lo.u32 %r448, %r448, %r448 , %r449;
	}
	// end inline asm
	// begin inline asm
	{	
add.f32 %f426, %f427, %f426;
	add.u32 %r449, %r448, %r449;
	add.u32 %r449, %r448, %r449;
	fma.rn.f32 %f427, %f427, %f427 , %f426;
	mad.lo.u32 %r448, %r448, %r448 , %r449;
	}
	// end inline asm
	// begin inline asm
	{	
add.f32 %f426, %f427, %f426;
	add.u32 %r449, %r448, %r449;
	add.u32 %r449, %r448, %r449;
	fma.rn.f32 %f427, %f427, %f427 , %f426;
	mad.lo.u32 %r448, %r448, %r448 , %r449;
	}
	// end inline asm
	// begin inline asm
	{	
add.f32 %f426, %f427, %f426;
	add.u32 %r449, %r448, %r449;
	add.u32 %r449, %r448, %r449;
	fma.rn.f32 %f427, %f427, %f427 , %f426;
	mad.lo.u32 %r448, %r448, %r448 , %r449;
	}
	// end inline asm
	// begin inline asm
	{	
add.f32 %f426, %f427, %f426;
	add.u32 %r449, %r448, %r449;
	add.u32 %r449, %r448, %r449;
	fma.rn.f32 %f427, %f427, %f427 , %f426;
	mad.lo.u32 %r448, %r448, %r448 , %r449;
	}
	// end inline asm
	// begin inline asm
	{	
add.f32 %f426, %f427, %f426;
	add.u32 %r449, %r448, %r449;
	add.u32 %r449, %r448, %r449;
	fma.rn.f32 %f427, %f427, %f427 , %f426;
	mad.lo.u32 %r448, %r448, %r448 , %r449;
	}
	// end inline asm
	// begin inline asm
	{	
add.f32 %f426, %f427, %f426;
	add.u32 %r449, %r448, %r449;
	add.u32 %r449, %r448, %r449;
	fma.rn.f32 %f427, %f427, %f427 , %f426;
	mad.lo.u32 %r448, %r448, %r448 , %r449;
	}
	// end inline asm
	// begin inline asm
	{	
add.f32 %f426, %f427, %f426;
	add.u32 %r449, %r448, %r449;
	add.u32 %r449, %r448, %r449;
	fma.rn.f32 %f427, %f427, %f427 , %f426;
	mad.lo.u32 %r448, %r448, %r448 , %r449;
	}
	// end inline asm
	// begin inline asm
	{	
add.f32 %f426, %f427, %f426;
	add.u32 %r449, %r448, %r449;
	add.u32 %r449, %r448, %r449;
	fma.rn.f32 %f427, %f427, %f427 , %f426;
	mad.lo.u32 %r448, %r448, %r448 , %r449;
	}
	// end inline asm
	// begin inline asm
	{	
add.f32 %f426, %f427, %f426;
	add.u32 %r449, %r448, %r449;
	add.u32 %r449, %r448, %r449;
	fma.rn.f32 %f427, %f427, %f427 , %f426;
	mad.lo.u32 %r448, %r448, %r448 , %r449;
	}
	// end inline asm
	// begin inline asm
	{	
add.f32 %f426, %f427, %f426;
	add.u32 %r449, %r448, %r449;
	add.u32 %r449, %r448, %r449;
	fma.rn.f32 %f427, %f427, %f427 , %f426;
	mad.lo.u32 %r448, %r448, %r448 , %r449;
	}
	// end inline asm
	// begin inline asm
	{	
add.f32 %f426, %f427, %f426;
	add.u32 %r449, %r448, %r449;
	add.u32 %r449, %r448, %r449;
	fma.rn.f32 %f427, %f427, %f427 , %f426;
	mad.lo.u32 %r448, %r448, %r448 , %r449;
	}
	// end inline asm
	// begin inline asm
	{	
add.f32 %f426, %f427, %f426;
	add.u32 %r449, %r448, %r449;
	add.u32 %r449, %r448, %r449;
	fma.rn.f32 %f427, %f427, %f427 , %f426;
	mad.lo.u32 %r448, %r448, %r448 , %r449;
	}
	// end inline asm
	// begin inline asm
	{	
add.f32 %f426, %f427, %f426;
	add.u32 %r449, %r448, %r449;
	add.u32 %r449, %r448, %r449;
	fma.rn.f32 %f427, %f427, %f427 , %f426;
	mad.lo.u32 %r448, %r448, %r448 , %r449;
	}
	// end inline asm
	// begin inline asm
	{	
add.f32 %f426, %f427, %f426;
	add.u32 %r449, %r448, %r449;
	add.u32 %r449, %r448, %r449;
	fma.rn.f32 %f427, %f427, %f427 , %f426;
	mad.lo.u32 %r448, %r448, %r448 , %r449;
	}
	// end inline asm
	// begin inline asm
	{	
add.f32 %f426, %f427, %f426;
	add.u32 %r449, %r448, %r449;
	add.u32 %r449, %r448, %r449;
	fma.rn.f32 %f427, %f427, %f427 , %f426;
	mad.lo.u32 %r448, %r448, %r448 , %r449;
	}
	// end inline asm
	// begin inline asm
	{	
add.f32 %f426, %f427, %f426;
	add.u32 %r449, %r448, %r449;
	add.u32 %r449, %r448, %r449;
	fma.rn.f32 %f427, %f427, %f427 , %f426;
	mad.lo.u32 %r448, %r448, %r448 , %r449;
	}
	// end inline asm
	// begin inline asm
	{	
add.f32 %f426, %f427, %f426;
	add.u32 %r449, %r448, %r449;
	add.u32 %r449, %r448, %r449;
	fma.rn.f32 %f427, %f427, %f427 , %f426;
	mad.lo.u32 %r448, %r448, %r448 , %r449;
	}
	// end inline asm
	// begin inline asm
	{	
add.f32 %f426, %f427, %f426;
	add.u32 %r449, %r448, %r449;
	add.u32 %r449, %r448, %r449;
	fma.rn.f32 %f427, %f427, %f427 , %f426;
	mad.lo.u32 %r448, %r448, %r448 , %r449;
	}
	// end inline asm
	// begin inline asm
	{	
add.f32 %f426, %f427, %f426;
	add.u32 %r449, %r448, %r449;
	add.u32 %r449, %r448, %r449;
	fma.rn.f32 %f427, %f427, %f427 , %f426;
	mad.lo.u32 %r448, %r448, %r448 , %r449;
	}
	// end inline asm
	// begin inline asm
	{	
add.f32 %f426, %f427, %f426;
	add.u32 %r449, %r448, %r449;
	add.u32 %r449, %r448, %r449;
	fma.rn.f32 %f427, %f427, %f427 , %f426;
	mad.lo.u32 %r448, %r448, %r448 , %r449;
	}
	// end inline asm
	// begin inline asm
	{	
add.f32 %f426, %f427, %f426;
	add.u32 %r449, %r448, %r449;
	add.u32 %r449, %r448, %r449;
	fma.rn.f32 %f427, %f427, %f427 , %f426;
	mad.lo.u32 %r448, %r448, %r448 , %r449;
	}
	// end inline asm
	// begin inline asm
	{	
add.f32 %f426, %f427, %f426;
	add.u32 %r449, %r448, %r449;
	add.u32 %r449, %r448, %r449;
	fma.rn.f32 %f427, %f427, %f427 , %f426;
	mad.lo.u32 %r448, %r448, %r448 , %r449;
	}
	// end inline asm
	// begin inline asm
	{	
add.f32 %f426, %f427, %f426;
	add.u32 %r449, %r448, %r449;
	add.u32 %r449, %r448, %r449;
	fma.rn.f32 %f427, %f427, %f427 , %f426;
	mad.lo.u32 %r448, %r448, %r448 , %r449;
	}
	// end inline asm
	// begin inline asm
	{	
add.f32 %f426, %f427, %f426;
	add.u32 %r449, %r448, %r449;
	add.u32 %r449, %r448, %r449;
	fma.rn.f32 %f427, %f427, %f427 , %f426;
	mad.lo.u32 %r448, %r448, %r448 , %r449;
	}
	// end inline asm
	// begin inline asm
	{	
add.f32 %f426, %f427, %f426;
	add.u32 %r449, %r448, %r449;
	add.u32 %r449, %r448, %r449;
	fma.rn.f32 %f427, %f427, %f427 , %f426;
	mad.lo.u32 %r448, %r448, %r448 , %r449;
	}
	// end inline asm
	// begin inline asm
	{	
add.f32 %f426, %f427, %f426;
	add.u32 %r449, %r448, %r449;
	add.u32 %r449, %r448, %r449;
	fma.rn.f32 %f427, %f427, %f427 , %f426;
	mad.lo.u32 %r448, %r448, %r448 , %r449;
	}
	// end inline asm
	// begin inline asm
	{	
add.f32 %f426, %f427, %f426;
	add.u32 %r449, %r448, %r449;
	add.u32 %r449, %r448, %r449;
	fma.rn.f32 %f427, %f427, %f427 , %f426;
	mad.lo.u32 %r448, %r448, %r448 , %r449;
	}
	// end inline asm
	// begin inline asm
	{	
add.f32 %f426, %f427, %f426;
	add.u32 %r449, %r448, %r449;
	add.u32 %r449, %r448, %r449;
	fma.rn.f32 %f427, %f427, %f427 , %f426;
	mad.lo.u32 %r448, %r448, %r448 , %r449;
	}
	// end inline asm
	// begin inline asm
	{	
add.f32 %f426, %f427, %f426;
	add.u32 %r449, %r448, %r449;
	add.u32 %r449, %r448, %r449;
	fma.rn.f32 %f427, %f427, %f427 , %f426;
	mad.lo.u32 %r448, %r448, %r448 , %r449;
	}
	// end inline asm
	// begin inline asm
	{	
add.f32 %f426, %f427, %f426;
	add.u32 %r449, %r448, %r449;
	add.u32 %r449, %r448, %r449;
	fma.rn.f32 %f427, %f427, %f427 , %f426;
	mad.lo.u32 %r448, %r448, %r448 , %r449;
	}
	// end inline asm
	// begin inline asm
	{	
add.f32 %f426, %f427, %f426;
	add.u32 %r449, %r448, %r449;
	add.u32 %r449, %r448, %r449;
	fma.rn.f32 %f427, %f427, %f427 , %f426;
	mad.lo.u32 %r448, %r448, %r448 , %r449;
	}
	// end inline asm
	// begin inline asm
	{	
add.f32 %f426, %f427, %f426;
	add.u32 %r449, %r448, %r449;
	add.u32 %r449, %r448, %r449;
	fma.rn.f32 %f427, %f427, %f427 , %f426;
	mad.lo.u32 %r448, %r448, %r448 , %r449;
	}
	// end inline asm
	// begin inline asm
	{	
add.f32 %f426, %f427, %f426;
	add.u32 %r449, %r448, %r449;
	add.u32 %r449, %r448, %r449;
	fma.rn.f32 %f427, %f427, %f427 , %f426;
	mad.lo.u32 %r448, %r448, %r448 , %r449;
	}
	// end inline asm
	// begin inline asm
	{	
add.f32 %f426, %f427, %f426;
	add.u32 %r449, %r448, %r449;
	add.u32 %r449, %r448, %r449;
	fma.rn.f32 %f427, %f427, %f427 , %f426;
	mad.lo.u32 %r448, %r448, %r448 , %r449;
	}
	// end inline asm
	// begin inline asm
	{	
add.f32 %f426, %f427, %f426;
	add.u32 %r449, %r448, %r449;
	add.u32 %r449, %r448, %r449;
	fma.rn.f32 %f427, %f427, %f427 , %f426;
	mad.lo.u32 %r448, %r448, %r448 , %r449;
	}
	// end inline asm
	// begin inline asm
	{	
add.f32 %f426, %f427, %f426;
	add.u32 %r449, %r448, %r449;
	add.u32 %r449, %r448, %r449;
	fma.rn.f32 %f427, %f427, %f427 , %f426;
	mad.lo.u32 %r448, %r448, %r448 , %r449;
	}
	// end inline asm
	// begin inline asm
	{	
add.f32 %f426, %f427, %f426;
	add.u32 %r449, %r448, %r449;
	add.u32 %r449, %r448, %r449;
	fma.rn.f32 %f427, %f427, %f427 , %f426;
	mad.lo.u32 %r448, %r448, %r448 , %r449;
	}
	// end inline asm
	// begin inline asm
	{	
add.f32 %f426, %f427, %f426;
	add.u32 %r449, %r448, %r449;
	add.u32 %r449, %r448, %r449;
	fma.rn.f32 %f427, %f427, %f427 , %f426;
	mad.lo.u32 %r448, %r448, %r448 , %r449;
	}
	// end inline asm
	// begin inline asm
	{	
add.f32 %f426, %f427, %f426;
	add.u32 %r449, %r448, %r449;
	add.u32 %r449, %r448, %r449;
	fma.rn.f32 %f427, %f427, %f427 , %f426;
	mad.lo.u32 %r448, %r448, %r448 , %r449;
	}
	// end inline asm
	// begin inline asm
	{	
add.f32 %f426, %f427, %f426;
	add.u32 %r449, %r448, %r449;
	add.u32 %r449, %r448, %r449;
	fma.rn.f32 %f427, %f427, %f427 , %f426;
	mad.lo.u32 %r448, %r448, %r448 , %r449;
	}
	// end inline asm
	// begin inline asm
	{	
add.f32 %f426, %f427, %f426;
	add.u32 %r449, %r448, %r449;
	add.u32 %r449, %r448, %r449;
	fma.rn.f32 %f427, %f427, %f427 , %f426;
	mad.lo.u32 %r448, %r448, %r448 , %r449;
	}
	// end inline asm
	// begin inline asm
	{	
add.f32 %f426, %f427, %f426;
	add.u32 %r449, %r448, %r449;
	add.u32 %r449, %r448, %r449;
	fma.rn.f32 %f427, %f427, %f427 , %f426;
	mad.lo.u32 %r448, %r448, %r448 , %r449;
	}
	// end inline asm
	// begin inline asm
	{	
add.f32 %f426, %f427, %f426;
	add.u32 %r449, %r448, %r449;
	add.u32 %r449, %r448, %r449;
	fma.rn.f32 %f427, %f427, %f427 , %f426;
	mad.lo.u32 %r448, %r448, %r448 , %r449;
	}
	// end inline asm
	// begin inline asm
	{	
add.f32 %f426, %f427, %f426;
	add.u32 %r449, %r448, %r449;
	add.u32 %r449, %r448, %r449;
	fma.rn.f32 %f427, %f427, %f427 , %f426;
	mad.lo.u32 %r448, %r448, %r448 , %r449;
	}
	// end inline asm
	// begin inline asm
	{	
add.f32 %f426, %f427, %f426;
	add.u32 %r449, %r448, %r449;
	add.u32 %r449, %r448, %r449;
	fma.rn.f32 %f427, %f427, %f427 , %f426;
	mad.lo.u32 %r448, %r448, %r448 , %r449;
	}
	// end inline asm
	// begin inline asm
	{	
add.f32 %f426, %f427, %f426;
	add.u32 %r449, %r448, %r449;
	add.u32 %r449, %r448, %r449;
	fma.rn.f32 %f427, %f427, %f427 , %f426;
	mad.lo.u32 %r448, %r448, %r448 , %r449;
	}
	// end inline asm
	// begin inline asm
	{	
add.f32 %f426, %f427, %f426;
	add.u32 %r449, %r448, %r449;
	add.u32 %r449, %r448, %r449;
	fma.rn.f32 %f427, %f427, %f427 , %f426;
	mad.lo.u32 %r448, %r448, %r448 , %r449;
	}
	// end inline asm
	// begin inline asm
	{	
add.f32 %f426, %f427, %f426;
	add.u32 %r449, %r448, %r449;
	add.u32 %r449, %r448, %r449;
	fma.rn.f32 %f427, %f427, %f427 , %f426;
	mad.lo.u32 %r448, %r448, %r448 , %r449;
	}
	// end inline asm
	// begin inline asm
	{	
add.f32 %f426, %f427, %f426;
	add.u32 %r449, %r448, %r449;
	add.u32 %r449, %r448, %r449;
	fma.rn.f32 %f427, %f427, %f427 , %f426;
	mad.lo.u32 %r448, %r448, %r448 , %r449;
	}
	// end inline asm
	// begin inline asm
	{	
add.f32 %f426, %f427, %f426;
	add.u32 %r449, %r448, %r449;
	add.u32 %r449, %r448, %r449;
	fma.rn.f32 %f427, %f427, %f427 , %f426;
	mad.lo.u32 %r448, %r448, %r448 , %r449;
	}
	// end inline asm
	// begin inline asm
	{	
add.f32 %f426, %f427, %f426;
	add.u32 %r449, %r448, %r449;
	add.u32 %r449, %r448, %r449;
	fma.rn.f32 %f427, %f427, %f427 , %f426;
	mad.lo.u32 %r448, %r448, %r448 , %r449;
	}
	// end inline asm
	// begin inline asm
	{	
add.f32 %f426, %f427, %f426;
	add.u32 %r449, %r448, %r449;
	add.u32 %r449, %r448, %r449;
	fma.rn.f32 %f427, %f427, %f427 , %f426;
	mad.lo.u32 %r448, %r448, %r448 , %r449;
	}
	// end inline asm
	// begin inline asm
	{	
add.f32 %f426, %f427, %f426;
	add.u32 %r449, %r448, %r449;
	add.u32 %r449, %r448, %r449;
	fma.rn.f32 %f427, %f427, %f427 , %f426;
	mad.lo.u32 %r448, %r448, %r448 , %r449;
	}
	// end inline asm
	// begin inline asm
	{	
add.f32 %f426, %f427, %f426;
	add.u32 %r449, %r448, %r449;
	add.u32 %r449, %r448, %r449;
	fma.rn.f32 %f427, %f427, %f427 , %f426;
	mad.lo.u32 %r448, %r448, %r448 , %r449;
	}
	// end inline asm
	// begin inline asm
	{	
add.f32 %f426, %f427, %f426;
	add.u32 %r449, %r448, %r449;
	add.u32 %r449, %r448, %r449;
	fma.rn.f32 %f427, %f427, %f427 , %f426;
	mad.lo.u32 %r448, %r448, %r448 , %r449;
	}
	// end inline asm
	// begin inline asm
	{	
add.f32 %f426, %f427, %f426;
	add.u32 %r449, %r448, %r449;
	add.u32 %r449, %r448, %r449;
	fma.rn.f32 %f427, %f427, %f427 , %f426;
	mad.lo.u32 %r448, %r448, %r448 , %r449;
	}
	// end inline asm
	// begin inline asm
	{	
add.f32 %f426, %f427, %f426;
	add.u32 %r449, %r448, %r449;
	add.u32 %r449, %r448, %r449;
	fma.rn.f32 %f427, %f427, %f427 , %f426;
	mad.lo.u32 %r448, %r448, %r448 , %r449;
	}
	// end inline asm
	// begin inline asm
	{	
add.f32 %f426, %f427, %f426;
	add.u32 %r449, %r448, %r449;
	add.u32 %r449, %r448, %r449;
	fma.rn.f32 %f427, %f427, %f427 , %f426;
	mad.lo.u32 %r448, %r448, %r448 , %r449;
	}
	// end inline asm
	// begin inline asm
	{	
add.f32 %f426, %f427, %f426;
	add.u32 %r449, %r448, %r449;
	add.u32 %r449, %r448, %r449;
	fma.rn.f32 %f427, %f427, %f427 , %f426;
	mad.lo.u32 %r448, %r448, %r448 , %r449;
	}
	// end inline asm
	// begin inline asm
	{	
add.f32 %f426, %f427, %f426;
	add.u32 %r449, %r448, %r449;
	add.u32 %r449, %r448, %r449;
	fma.rn.f32 %f427, %f427, %f427 , %f426;
	mad.lo.u32 %r448, %r448, %r448 , %r449;
	}
	// end inline asm
	// begin inline asm
	{	
add.f32 %f426, %f427, %f426;
	add.u32 %r449, %r448, %r449;
	add.u32 %r449, %r448, %r449;
	fma.rn.f32 %f427, %f427, %f427 , %f426;
	mad.lo.u32 %r448, %r448, %r448 , %r449;
	}
	// end inline asm
	// begin inline asm
	{	
add.f32 %f426, %f427, %f426;
	add.u32 %r449, %r448, %r449;
	add.u32 %r449, %r448, %r449;
	fma.rn.f32 %f427, %f427, %f427 , %f426;
	mad.lo.u32 %r448, %r448, %r448 , %r449;
	}
	// end inline asm
	// begin inline asm
	{	
add.f32 %f426, %f427, %f426;
	add.u32 %r449, %r448, %r449;
	add.u32 %r449, %r448, %r449;
	fma.rn.f32 %f427, %f427, %f427 , %f426;
	mad.lo.u32 %r448, %r448, %r448 , %r449;
	}
	// end inline asm
	// begin inline asm
	{	
add.f32 %f426, %f427, %f426;
	add.u32 %r449, %r448, %r449;
	add.u32 %r449, %r448, %r449;
	fma.rn.f32 %f427, %f427, %f427 , %f426;
	mad.lo.u32 %r448, %r448, %r448 , %r449;
	}
	// end inline asm
	// begin inline asm
	{	
add.f32 %f426, %f427, %f426;
	add.u32 %r449, %r448, %r449;
	add.u32 %r449, %r448, %r449;
	fma.rn.f32 %f427, %f427, %f427 , %f426;
	mad.lo.u32 %r448, %r448, %r448 , %r449;
	}
	// end inline asm
	// begin inline asm
	{	
add.f32 %f426, %f427, %f426;
	add.u32 %r449, %r448, %r449;
	add.u32 %r449, %r448, %r449;
	fma.rn.f32 %f427, %f427, %f427 , %f426;
	mad.lo.u32 %r448, %r448, %r448 , %r449;
	}
	// end inline asm
	// begin inline asm
	{	
add.f32 %f426, %f427, %f426;
	add.u32 %r449, %r448, %r449;
	add.u32 %r449, %r448, %r449;
	fma.rn.f32 %f427, %f427, %f427 , %f426;
	mad.lo.u32 %r448, %r448, %r448 , %r449;
	}
	// end inline asm
	// begin inline asm
	{	
add.f32 %f426, %f427, %f426;
	add.u32 %r449, %r448, %r449;
	add.u32 %r449, %r448, %r449;
	fma.rn.f32 %f427, %f427, %f427 , %f426;
	mad.lo.u32 %r448, %r448, %r448 , %r449;
	}
	// end inline asm
	// begin inline asm
	{	
add.f32 %f426, %f427, %f426;
	add.u32 %r449, %r448, %r449;
	add.u32 %r449, %r448, %r449;
	fma.rn.f32 %f427, %f427, %f427 , %f426;
	mad.lo.u32 %r448, %r448, %r448 , %r449;
	}
	// end inline asm
	// begin inline asm
	{	
add.f32 %f426, %f427, %f426;
	add.u32 %r449, %r448, %r449;
	add.u32 %r449, %r448, %r449;
	fma.rn.f32 %f427, %f427, %f427 , %f426;
	mad.lo.u32 %r448, %r448, %r448 , %r449;
	}
	// end inline asm
	// begin inline asm
	{	
add.f32 %f426, %f427, %f426;
	add.u32 %r449, %r448, %r449;
	add.u32 %r449, %r448, %r449;
	fma.rn.f32 %f427, %f427, %f427 , %f426;
	mad.lo.u32 %r448, %r448, %r448 , %r449;
	}
	// end inline asm
	// begin inline asm
	{	
add.f32 %f426, %f427, %f426;
	add.u32 %r449, %r448, %r449;
	add.u32 %r449, %r448, %r449;
	fma.rn.f32 %f427, %f427, %f427 , %f426;
	mad.lo.u32 %r448, %r448, %r448 , %r449;
	}
	// end inline asm
	// begin inline asm
	{	
add.f32 %f426, %f427, %f426;
	add.u32 %r449, %r448, %r449;
	add.u32 %r449, %r448, %r449;
	fma.rn.f32 %f427, %f427, %f427 , %f426;
	mad.lo.u32 %r448, %r448, %r448 , %r449;
	}
	// end inline asm
	add.s32 	%r450, %r450, 100;
	setp.ne.s32 	%p6, %r450, %r5;
	@%p6 bra 	$L__BB0_3;
$L__BB0_4:
	setp.eq.s32 	%p7, %r4, 100;
	@%p7 bra 	$L__BB0_7;
	sub.s32 	%r454, %r37, %r23;
$L__BB0_6:
	.pragma "nounroll";
	// begin inline asm
	{	
add.f32 %f426, %f427, %f426;
	add.u32 %r449, %r448, %r449;
	add.u32 %r449, %r448, %r449;
	fma.rn.f32 %f427, %f427, %f427 , %f426;
	mad.lo.u32 %r448, %r448, %r448 , %r449;
	}
	// end inline asm
	add.s32 	%r454, %r454, 1;
	setp.ne.s32 	%p8, %r454, 0;
	@%p8 bra 	$L__BB0_6;
$L__BB0_7:
	cvt.rn.f32.u32 	%f435, %r448;
$L__BB0_8:
	cvta.to.global.u64 	%rd9, %rd1;
	// begin inline asm
	bar.sync 0;
	// end inline asm
	add.f32 	%f425, %f426, %f435;
	add.s64 	%rd11, %rd9, %rd6;
	st.global.f32 	[%rd11], %f425;
	ret;

}


// ===== COMPILED SASS (sm_100) =====

	.target	sm_100

	.elftype	@"ET_EXEC"


//--------------------- .note.nv.tkinfo           --------------------------
	.section	.note.nv.tkinfo,"",@"SHT_NOTE"
	.sectionflags	@"SHF_NOTE_NV_TKINFO"
	.tkinfo
        /*0018*/ 	.word	0x00000002
        /*0030*/ 	.string	""
        /*0030*/ 	.string	"ptxas"
        /*0030*/ 	.string	"Cuda compilation tools, release 13.0, V13.0.88"
        /*0030*/ 	.string	"Build cuda_13.0.r13.0/compiler.36424714_0"
        /*0030*/ 	.string	"-arch sm_100 -m 64 "



//--------------------- .note.nv.cuinfo           --------------------------
	.section	.note.nv.cuinfo,"",@"SHT_NOTE"
	.sectionflags	@"SHF_NOTE_NV_CUINFO"
        /*0018*/ 	.short	0x0002
        /*001a*/ 	.short	0x0064
        /*001c*/ 	.short	0x0082
	.zero		2


//--------------------- .nv.info                  --------------------------
	.section	.nv.info,"",@"SHT_CUDA_INFO"
	.align	4


	//----- nvinfo : EIATTR_REGCOUNT
	.align		4
        /*0000*/ 	.byte	0x04, 0x2f
        /*0002*/ 	.short	(.L_1 - .L_0)
	.align		4
.L_0:
        /*0004*/ 	.word	index@(_Z16power_microbenchPfS_PjS0_S_ij)
        /*0008*/ 	.word	0x0000000a


	//----- nvinfo : EIATTR_FRAME_SIZE
	.align		4
.L_1:
        /*000c*/ 	.byte	0x04, 0x11
        /*000e*/ 	.short	(.L_3 - .L_2)
	.align		4
.L_2:
        /*0010*/ 	.word	index@(_Z16power_microbenchPfS_PjS0_S_ij)
        /*0014*/ 	.word	0x00000000


	//----- nvinfo : EIATTR_MIN_STACK_SIZE
	.align		4
.L_3:
        /*0018*/ 	.byte	0x04, 0x12
        /*001a*/ 	.short	(.L_5 - .L_4)
	.align		4
.L_4:
        /*001c*/ 	.word	index@(_Z16power_microbenchPfS_PjS0_S_ij)
        /*0020*/ 	.word	0x00000000
.L_5:


//--------------------- .nv.compat                --------------------------
	.section	.nv.compat,"",@"SHT_CUDA_COMPAT_INFO"
	.align	4
        /*0000*/ 	.byte	0x02, 0x09, 0x00, 0x00, 0x02, 0x02, 0x01, 0x00, 0x02, 0x05, 0x05, 0x00, 0x03, 0x07, 0x01, 0x01
        /*0010*/ 	.byte	0x02, 0x03, 0x00, 0x00, 0x02, 0x06, 0x01, 0x00, 0x04, 0x0b, 0x08, 0x00, 0x09, 0x00, 0x00, 0x00
        /*0020*/ 	.byte	0x00, 0x00, 0x00, 0x00


//--------------------- .nv.info._Z16power_microbenchPfS_PjS0_S_ij --------------------------
	.section	.nv.info._Z16power_microbenchPfS_PjS0_S_ij,"",@"SHT_CUDA_INFO"
	.sectionflags	@""
	.align	4


	//----- nvinfo : EIATTR_CUDA_API_VERSION
	.align		4
        /*0000*/ 	.byte	0x04, 0x37
        /*0002*/ 	.short	(.L_7 - .L_6)
.L_6:
        /*0004*/ 	.word	0x00000082


	//----- nvinfo : EIATTR_KPARAM_INFO
	.align		4
.L_7:
        /*0008*/ 	.byte	0x04, 0x17
        /*000a*/ 	.short	(.L_9 - .L_8)
.L_8:
        /*000c*/ 	.word	0x00000000
        /*0010*/ 	.short	0x0006
        /*0012*/ 	.short	0x002c
        /*0014*/ 	.byte	0x00, 0xf0, 0x11, 0x00


	//----- nvinfo : EIATTR_KPARAM_INFO
	.align		4
.L_9:
        /*0018*/ 	.byte	0x04, 0x17
        /*001a*/ 	.short	(.L_11 - .L_10)
.L_10:
        /*001c*/ 	.word	0x00000000
        /*0020*/ 	.short	0x0005
        /*0022*/ 	.short	0x0028
        /*0024*/ 	.byte	0x00, 0xf0, 0x11, 0x00


	//----- nvinfo : EIATTR_KPARAM_INFO
	.align		4
.L_11:
        /*0028*/ 	.byte	0x04, 0x17
        /*002a*/ 	.short	(.L_13 - .L_12)
.L_12:
        /*002c*/ 	.word	0x00000000
        /*0030*/ 	.short	0x0004
        /*0032*/ 	.short	0x0020
        /*0034*/ 	.byte	0x00, 0xf5, 0x21, 0x00


	//----- nvinfo : EIATTR_KPARAM_INFO
	.align		4
.L_13:
        /*0038*/ 	.byte	0x04, 0x17
        /*003a*/ 	.short	(.L_15 - .L_14)
.L_14:
        /*003c*/ 	.word	0x00000000
        /*0040*/ 	.short	0x0003
        /*0042*/ 	.short	0x0018
        /*0044*/ 	.byte	0x00, 0xf5, 0x21, 0x00


	//----- nvinfo : EIATTR_KPARAM_INFO
	.align		4
.L_15:
        /*0048*/ 	.byte	0x04, 0x17
        /*004a*/ 	.short	(.L_17 - .L_16)
.L_16:
        /*004c*/ 	.word	0x00000000
        /*0050*/ 	.short	0x0002
        /*0052*/ 	.short	0x0010
        /*0054*/ 	.byte	0x00, 0xf5, 0x21, 0x00


	//----- nvinfo : EIATTR_KPARAM_INFO
	.align		4
.L_17:
        /*0058*/ 	.byte	0x04, 0x17
        /*005a*/ 	.short	(.L_19 - .L_18)
.L_18:
        /*005c*/ 	.word	0x00000000
        /*0060*/ 	.short	0x0001
        /*0062*/ 	.short	0x0008
        /*0064*/ 	.byte	0x00, 0xf5, 0x21, 0x00


	//----- nvinfo : EIATTR_KPARAM_INFO
	.align		4
.L_19:
        /*0068*/ 	.byte	0x04, 0x17
        /*006a*/ 	.short	(.L_21 - .L_20)
.L_20:
        /*006c*/ 	.word	0x00000000
        /*0070*/ 	.short	0x0000
        /*0072*/ 	.short	0x0000
        /*0074*/ 	.byte	0x00, 0xf5, 0x21, 0x00


	//----- nvinfo : EIATTR_SPARSE_MMA_MASK
	.align		4
.L_21:
        /*0078*/ 	.byte	0x03, 0x50
        /*007a*/ 	.short	0x0000


	//----- nvinfo : EIATTR_MAXREG_COUNT
	.align		4
        /*007c*/ 	.byte	0x03, 0x1b
        /*007e*/ 	.short	0x00ff


	//----- nvinfo : EIATTR_NUM_BARRIERS
	.align		4
        /*0080*/ 	.byte	0x02, 0x4c
        /*0082*/ 	.byte	0x01
	.zero		1


	//----- nvinfo : EIATTR_MERCURY_ISA_VERSION
	.align		4
        /*0084*/ 	.byte	0x03, 0x5f
        /*0086*/ 	.short	0x0101


	//----- nvinfo : EIATTR_VRC_CTA_INIT_COUNT
	.align		4
        /*0088*/ 	.byte	0x02, 0x4a
	.zero		1
	.zero		1


	//----- nvinfo : EIATTR_EXIT_INSTR_OFFSETS
	.align		4
        /*008c*/ 	.byte	0x04, 0x1c
        /*008e*/ 	.short	(.L_23 - .L_22)


	//   ....[0]....
.L_22:
        /*0090*/ 	.word	0x00001ca0


	//----- nvinfo : EIATTR_CRS_STACK_SIZE
	.align		4
.L_23:
        /*0094*/ 	.byte	0x04, 0x1e
        /*0096*/ 	.short	(.L_25 - .L_24)
.L_24:
        /*0098*/ 	.word	0x00000000


	//----- nvinfo : EIATTR_CBANK_PARAM_SIZE
	.align		4
.L_25:
        /*009c*/ 	.byte	0x03, 0x19
        /*009e*/ 	.short	0x0030


	//----- nvinfo : EIATTR_PARAM_CBANK
	.align		4
        /*00a0*/ 	.byte	0x04, 0x0a
        /*00a2*/ 	.short	(.L_27 - .L_26)
	.align		4
.L_26:
        /*00a4*/ 	.word	index@(.nv.constant0._Z16power_microbenchPfS_PjS0_S_ij)
        /*00a8*/ 	.short	0x0380
        /*00aa*/ 	.short	0x0030


	//----- nvinfo : EIATTR_SW_WAR
	.align		4
.L_27:
        /*00ac*/ 	.byte	0x04, 0x36
        /*00ae*/ 	.short	(.L_29 - .L_28)
.L_28:
        /*00b0*/ 	.word	0x00000008
.L_29:


//--------------------- .nv.callgraph             --------------------------
	.section	.nv.callgraph,"",@"SHT_CUDA_CALLGRAPH"
	.align	4
	.sectionentsize	8
	.align		4
        /*0000*/ 	.word	0x00000000
	.align		4
        /*0004*/ 	.word	0xffffffff
	.align		4
        /*0008*/ 	.word	0x00000000
	.align		4
        /*000c*/ 	.word	0xfffffffe
	.align		4
        /*0010*/ 	.word	0x00000000
	.align		4
        /*0014*/ 	.word	0xfffffffd
	.align		4
        /*0018*/ 	.word	0x00000000
	.align		4
        /*001c*/ 	.word	0xfffffffc


//--------------------- .text._Z16power_microbenchPfS_PjS0_S_ij --------------------------
	.section	.text._Z16power_microbenchPfS_PjS0_S_ij,"ax",@progbits
	.align	128
        .global         _Z16power_microbenchPfS_PjS0_S_ij
        .type           _Z16power_microbenchPfS_PjS0_S_ij,@function
        .size           _Z16power_microbenchPfS_PjS0_S_ij,(.L_x_7 - _Z16power_microbenchPfS_PjS0_S_ij)
        .other          _Z16power_microbenchPfS_PjS0_S_ij,@"STO_CUDA_ENTRY STV_DEFAULT"
_Z16power_microbenchPfS_PjS0_S_ij:
.text._Z16power_microbenchPfS_PjS0_S_ij:
[----:B------:R-:W-:Y:S01]  /*0000*/  LDC R1, c[0x0][0x37c] ;  /* 0x0000df00ff017b82 */ /* 0x000fe20000000800 */
[----:B------:R-:W0:Y:S07]  /*0010*/  S2R R7, SR_TID.X ;  /* 0x0000000000077919 */ /* 0x000e2e0000002100 */
[----:B------:R-:W0:Y:S01]  /*0020*/  S2UR UR4, SR_CTAID.X ;  /* 0x00000000000479c3 */ /* 0x000e220000002500 */
[----:B------:R-:W1:Y:S01]  /*0030*/  LDCU.64 UR6, c[0x0][0x3a8] ;  /* 0x00007500ff0677ac */ /* 0x000e620008000a00 */
[----:B------:R-:W2:Y:S06]  /*0040*/  LDCU.64 UR8, c[0x0][0x358] ;  /* 0x00006b00ff0877ac */ /* 0x000eac0008000a00 */
[----:B------:R-:W0:Y:S08]  /*0050*/  LDC R0, c[0x0][0x360] ;  /* 0x0000d800ff007b82 */ /* 0x000e300000000800 */
[----:B------:R-:W3:Y:S08]  /*0060*/  LDC.64 R2, c[0x0][0x380] ;  /* 0x0000e000ff027b82 */ /* 0x000ef00000000a00 */
[----:B------:R-:W4:Y:S01]  /*0070*/  LDC.64 R4, c[0x0][0x390] ;  /* 0x0000e400ff047b82 */ /* 0x000f220000000a00 */
[----:B0-----:R-:W-:-:S05]  /*0080*/  IMAD R0, R0, UR4, R7 ;  /* 0x0000000400007c24 */ /* 0x001fca000f8e0207 */
[----:B------:R-:W-:Y:S02]  /*0090*/  SHF.R.S32.HI R7, RZ, 0x1f, R0 ;  /* 0x0000001fff077819 */ /* 0x000fe40000011400 */
[----:B-1----:R-:W-:Y:S01]  /*00a0*/  ISETP.NE.AND P0, PT, RZ, UR7, PT ;  /* 0x00000007ff007c0c */ /* 0x002fe2000bf05270 */
[----:B---3--:R-:W-:Y:S01]  /*00b0*/  IMAD.WIDE R2, R0, 0x4, R2 ;  /* 0x0000000400027825 */ /* 0x008fe200078e0202 */
[----:B------:R-:W-:-:S04]  /*00c0*/  LEA.HI R7, R7, R0, RZ, 0x5 ;  /* 0x0000000007077211 */ /* 0x000fc800078f28ff */
[----:B------:R-:W-:Y:S01]  /*00d0*/  LOP3.LUT R7, R7, 0xffffffe0, RZ, 0xc0, !PT ;  /* 0xffffffe007077812 */ /* 0x000fe200078ec0ff */
[----:B--2---:R0:W5:Y:S01]  /*00e0*/  LDG.E R2, desc[UR8][R2.64] ;  /* 0x0000000802027981 */ /* 0x004162000c1e1900 */
[C---:B----4-:R-:W-:Y:S02]  /*00f0*/  IMAD.WIDE R4, R0.reuse, 0x4, R4 ;  /* 0x0000000400047825 */ /* 0x050fe400078e0204 */
[----:B------:R-:W-:-:S04]  /*0100*/  IADD3 R7, PT, PT, R0, -R7, RZ ;  /* 0x8000000700077210 */ /* 0x000fc80007ffe0ff */
[----:B------:R-:W-:Y:S01]  /*0110*/  ISETP.GE.OR P0, PT, R7, UR6, !P0 ;  /* 0x0000000607007c0c */ /* 0x000fe2000c706670 */
[----:B------:R0:W5:Y:S01]  /*0120*/  LDG.E R4, desc[UR8][R4.64] ;  /* 0x0000000804047981 */ /* 0x000162000c1e1900 */
[----:B------:R-:W-:Y:S01]  /*0130*/  BSSY.RECONVERGENT B0, `(.L_x_0) ;  /* 0x00001b1000007945 */ /* 0x000fe20003800200 */
[----:B------:R-:W-:Y:S01]  /*0140*/  CS2R R6, SRZ ;  /* 0x0000000000067805 */ /* 0x000fe2000001ff00 */
[----:B------:R-:W-:Y:S09]  /*0150*/  BAR.SYNC.DEFER_BLOCKING 0x0 ;  /* 0x0000000000007b1d */ /* 0x000ff20000010000 */
[----:B0-----:R-:W-:Y:S05]  /*0160*/  @P0 BRA `(.L_x_1) ;  /* 0x0000001800b40947 */ /* 0x001fea0003800000 */
[----:B------:R-:W-:Y:S01]  /*0170*/  UIADD3 UR6, UPT, UPT, UR7, -0x1, URZ ;  /* 0xffffffff07067890 */ /* 0x000fe2000fffe0ff */
[----:B------:R-:W-:Y:S01]  /*0180*/  HFMA2 R7, -RZ, RZ, 0, 0 ;  /* 0x00000000ff077431 */ /* 0x000fe200000001ff */
[----:B------:R-:W-:Y:S02]  /*0190*/  MOV R3, RZ ;  /* 0x000000ff00037202 */ /* 0x000fe40000000f00 */
[----:B------:R-:W-:Y:S02]  /*01a0*/  UIMAD.WIDE.U32 UR4, UR6, 0x51eb851f, URZ ;  /* 0x51eb851f060478a5 */ /* 0x000fe4000f8e00ff */
[----:B------:R-:W-:Y:S02]  /*01b0*/  UISETP.GE.U32.AND UP1, UPT, UR6, 0x63, UPT ;  /* 0x000000630600788c */ /* 0x000fe4000bf26070 */
[----:B------:R-:W-:-:S04]  /*01c0*/  USHF.R.U32.HI UR5, URZ, 0x5, UR5 ;  /* 0x00000005ff057899 */ /* 0x000fc80008011605 */
[----:B------:R-:W-:-:S04]  /*01d0*/  UIMAD UR4, UR5, -0x64, UR6 ;  /* 0xffffff9c050478a4 */ /* 0x000fc8000f8e0206 */
[----:B------:R-:W-:-:S04]  /*01e0*/  UIADD3 UR4, UPT, UPT, UR4, 0x1, URZ ;  /* 0x0000000104047890 */ /* 0x000fc8000fffe0ff */
[----:B------:R-:W-:Y:S01]  /*01f0*/  UISETP.NE.AND UP0, UPT, UR4, 0x64, UPT ;  /* 0x000000640400788c */ /* 0x000fe2000bf05270 */
[----:B------:R-:W-:Y:S10]  /*0200*/  BRA.U !UP1, `(.L_x_2) ;  /* 0x0000001909647547 */ /* 0x000ff4000b800000 */
[----:B------:R-:W-:Y:S01]  /*0210*/  UISETP.NE.AND UP1, UPT, UR4, 0x64, UPT ;  /* 0x000000640400788c */ /* 0x000fe2000bf25270 */
[----:B------:R-:W-:Y:S02]  /*0220*/  MOV R7, RZ ;  /* 0x000000ff00077202 */ /* 0x000fe40000000f00 */
[----:B------:R-:W-:Y:S01]  /*0230*/  MOV R3, RZ ;  /* 0x000000ff00037202 */ /* 0x000fe20000000f00 */
[----:B------:R-:W-:-:S04]  /*0240*/  USEL UR4, UR4, URZ, UP1 ;  /* 0x000000ff04047287 */ /* 0x000fc80008800000 */
[----:B------:R-:W-:-:S03]  /*0250*/  UIADD3 UR6, UPT, UPT, -UR4, UR7, URZ ;  /* 0x0000000704067290 */ /* 0x000fc6000fffe1ff */
[----:B------:R-:W-:-:S09]  /*0260*/  UMOV UR4, URZ ;  /* 0x000000ff00047c82 */ /* 0x000fd20008000000 */
.L_x_3:
[----:B-----5:R-:W-:Y:S01]  /*0270*/  IADD3 R4, PT, PT, R3, R3, R4 ;  /* 0x0000000303047210 */ /* 0x020fe20007ffe004 */
[----:B------:R-:W-:Y:S01]  /*0280*/  FADD R7, R7, R2 ;  /* 0x0000000207077221 */ /* 0x000fe20000000000 */
[----:B------:R-:W-:-:S03]  /*0290*/  UIADD3 UR4, UPT, UPT, UR4, 0x64, URZ ;  /* 0x0000006404047890 */ /* 0x000fc6000fffe0ff */
[--C-:B------:R-:W-:Y:S02]  /*02a0*/  IMAD R3, R3, R3, R4.reuse ;  /* 0x0000000303037224 */ /* 0x100fe400078e0204 */
[----:B------:R-:W-:Y:S01]  /*02b0*/  FFMA R2, R2, R2, R7 ;  /* 0x0000000202027223 */ /* 0x000fe20000000007 */
[----:B------:R-:W-:Y:S02]  /*02c0*/  UISETP.NE.AND UP1, UPT, UR4, UR6, UPT ;  /* 0x000000060400728c */ /* 0x000fe4000bf25270 */
[----:B------:R-:W-:Y:S01]  /*02d0*/  IADD3 R4, PT, PT, R3, R3, R4 ;  /* 0x0000000303047210 */ /* 0x000fe20007ffe004 */
[----:B------:R-:W-:-:S04]  /*02e0*/  FADD R7, R7, R2 ;  /* 0x0000000207077221 */ /* 0x000fc80000000000 */
[----:B------:R-:W-:Y:S02]  /*02f0*/  IMAD R3, R3, R3, R4 ;  /* 0x0000000303037224 */ /* 0x000fe400078e0204 */
[----:B------:R-:W-:-:S03]  /*0300*/  FFMA R2, R2, R2, R7 ;  /* 0x0000000202027223 */ /* 0x000fc60000000007 */
        /* <DEDUP_REMOVED lines=390> */
[----:B------:R-:W-:Y:S01]  /*1b70*/  FFMA R2, R2, R2, R7 ;  /* 0x0000000202027223 */ /* 0x000fe20000000007 */
[----:B------:R-:W-:Y:S01]  /*1b80*/  IMAD R3, R3, R3, R4 ;  /* 0x0000000303037224 */ /* 0x000fe200078e0204 */
[----:B------:R-:W-:Y:S06]  /*1b90*/  BRA.U UP1, `(.L_x_3) ;  /* 0xffffffe501b47547 */ /* 0x000fec000b83ffff */
.L_x_2:
[----:B------:R-:W-:Y:S05]  /*1ba0*/  BRA.U !UP0, `(.L_x_4) ;  /* 0x0000000108207547 */ /* 0x000fea000b800000 */
[----:B------:R-:W-:-:S12]  /*1bb0*/  UIMAD UR5, UR5, 0x64, -UR7 ;  /* 0x00000064050578a4 */ /* 0x000fd8000f8e0a07 */
.L_x_5:
[----:B------:R-:W-:Y:S01]  /*1bc0*/  UIADD3 UR5, UPT, UPT, UR5, 0x1, URZ ;  /* 0x0000000105057890 */ /* 0x000fe2000fffe0ff */
[-C--:B-----5:R-:W-:Y:S01]  /*1bd0*/  IADD3 R4, PT, PT, R3, R3.reuse, R4 ;  /* 0x0000000303047210 */ /* 0x0a0fe20007ffe004 */
[----:B------:R-:W-:Y:S02]  /*1be0*/  FADD R7, R7, R2 ;  /* 0x0000000207077221 */ /* 0x000fe40000000000 */
[----:B------:R-:W-:Y:S02]  /*1bf0*/  UISETP.NE.AND UP0, UPT, UR5, URZ, UPT ;  /* 0x000000ff0500728c */ /* 0x000fe4000bf05270 */
[----:B------:R-:W-:Y:S01]  /*1c00*/  FFMA R2, R2, R2, R7 ;  /* 0x0000000202027223 */ /* 0x000fe20000000007 */
[----:B------:R-:W-:-:S06]  /*1c10*/  IMAD R3, R3, R3, R4 ;  /* 0x0000000303037224 */ /* 0x000fcc00078e0204 */
[----:B------:R-:W-:Y:S05]  /*1c20*/  BRA.U UP0, `(.L_x_5) ;  /* 0xfffffffd00e47547 */ /* 0x000fea000b83ffff */
.L_x_4:
[----:B------:R-:W-:-:S07]  /*1c30*/  I2FP.F32.U32 R6, R3 ;  /* 0x0000000300067245 */ /* 0x000fce0000201000 */
.L_x_1:
[----:B------:R-:W-:Y:S05]  /*1c40*/  BSYNC.RECONVERGENT B0 ;  /* 0x0000000000007941 */ /* 0x000fea0003800200 */
.L_x_0:
[----:B-----5:R-:W0:Y:S01]  /*1c50*/  LDC.64 R2, c[0x0][0x3a0] ;  /* 0x0000e800ff027b82 */ /* 0x020e220000000a00 */
[----:B------:R-:W-:Y:S01]  /*1c60*/  FADD R7, R6, R7 ;  /* 0x0000000706077221 */ /* 0x000fe20000000000 */
[----:B0-----:R-:W-:-:S06]  /*1c70*/  IMAD.WIDE R2, R0, 0x4, R2 ;  /* 0x0000000400027825 */ /* 0x001fcc00078e0202 */
[----:B------:R-:W-:Y:S06]  /*1c80*/  BAR.SYNC.DEFER_BLOCKING 0x0 ;  /* 0x0000000000007b1d */ /* 0x000fec0000010000 */
[----:B------:R-:W-:Y:S01]  /*1c90*/  STG.E desc[UR8][R2.64], R7 ;  /* 0x0000000702007986 */ /* 0x000fe2000c101908 */
[----:B------:R-:W-:Y:S05]  /*1ca0*/  EXIT ;  /* 0x000000000000794d */ /* 0x000fea0003800000 */
.L_x_6:
[----:B------:R-:W-:-:S00]  /*1cb0*/  BRA `(.L_x_6) ;  /* 0xfffffffc00fc7947 */ /* 0x000fc0000383ffff */
[----:B------:R-:W-:-:S00]  /*1cc0*/  NOP ;  /* 0x0000000000007918 */ /* 0x000fc00000000000 */
        /* <DEDUP_REMOVED lines=11> */
.L_x_7:


//--------------------- .nv.shared.reserved.0     --------------------------
	.section	.nv.shared.reserved.0,"aw",@nobits
	.weak		__nv_reservedSMEM_offset_0_alias
	.size		__nv_reservedSMEM_offset_0_alias, 0, 64
	.other		__nv_reservedSMEM_offset_0_alias,@"STO_CUDA_RESERVED_SHARED STV_DEFAULT"
__nv_reservedSMEM_offset_0_alias:
	.zero		0
	.zero		64


//--------------------- .nv.constant0._Z16power_microbenchPfS_PjS0_S_ij --------------------------
	.section	.nv.constant0._Z16power_microbenchPfS_PjS0_S_ij,"a",@progbits
	.sectionflags	@""
	.align	4
.nv.constant0._Z16power_microbenchPfS_PjS0_S_ij:
	.zero		944


//--------------------- SYMBOLS --------------------------

	.type		.nv.reservedSmem.offset0,@object
	.size		.nv.reservedSmem.offset0,0x4
